	.headerflags	@"EF_CUDA_TEXMODE_UNIFIED EF_CUDA_64BIT_ADDRESS EF_CUDA_ACCELERATORS EF_CUDA_SM90 EF_CUDA_VIRTUAL_SM(EF_CUDA_SM90)"
	.elftype	@"ET_EXEC"


//--------------------- .nv.info                  --------------------------
	.section	.nv.info,"",@"SHT_CUDA_INFO"
	.align	4


	//----- nvinfo : EIATTR_REGCOUNT
	.align		4
        /*0000*/ 	.byte	0x04, 0x2f
        /*0002*/ 	.short	(.L_2 - .L_1)
	.align		4
.L_1:
        /*0004*/ 	.word	index@(triton_per_fused__native_batch_norm_legit_convolution_relu_30)
        /*0008*/ 	.word	0x00000028


	//----- nvinfo : EIATTR_MIN_STACK_SIZE
	.align		4
.L_2:
        /*000c*/ 	.byte	0x04, 0x12
        /*000e*/ 	.short	(.L_4 - .L_3)
	.align		4
.L_3:
        /*0010*/ 	.word	index@(triton_per_fused__native_batch_norm_legit_convolution_relu_30)
        /*0014*/ 	.word	0x00000000


	//----- nvinfo : EIATTR_FRAME_SIZE
	.align		4
.L_4:
        /*0018*/ 	.byte	0x04, 0x11
        /*001a*/ 	.short	(.L_6 - .L_5)
	.align		4
.L_5:
        /*001c*/ 	.word	index@(triton_per_fused__native_batch_norm_legit_convolution_relu_30)
        /*0020*/ 	.word	0x00000000


	//----- nvinfo : EIATTR_MIN_STACK_SIZE
	.align		4
.L_6:
        /*0024*/ 	.byte	0x04, 0x12
        /*0026*/ 	.short	(.L_8 - .L_7)
	.align		4
.L_7:
        /*0028*/ 	.word	index@(triton_per_fused__native_batch_norm_legit_convolution_relu_30)
        /*002c*/ 	.word	0x00000000
.L_8:


//--------------------- .nv.info.triton_per_fused__native_batch_norm_legit_convolution_relu_30 --------------------------
	.section	.nv.info.triton_per_fused__native_batch_norm_legit_convolution_relu_30,"",@"SHT_CUDA_INFO"
	.sectionflags	@""
	.align	4


	//----- nvinfo : EIATTR_CUDA_API_VERSION
	.align		4
        /*0000*/ 	.byte	0x04, 0x37
        /*0002*/ 	.short	(.L_10 - .L_9)
.L_9:
        /*0004*/ 	.word	0x0000007c


	//----- nvinfo : EIATTR_KPARAM_INFO
	.align		4
.L_10:
        /*0008*/ 	.byte	0x04, 0x17
        /*000a*/ 	.short	(.L_12 - .L_11)
.L_11:
        /*000c*/ 	.word	0x00000000
        /*0010*/ 	.short	0x0006
        /*0012*/ 	.short	0x002c
        /*0014*/ 	.byte	0x00, 0xf0, 0x11, 0x00


	//----- nvinfo : EIATTR_KPARAM_INFO
	.align		4
.L_12:
        /*0018*/ 	.byte	0x04, 0x17
        /*001a*/ 	.short	(.L_14 - .L_13)
.L_13:
        /*001c*/ 	.word	0x00000000
        /*0020*/ 	.short	0x0005
        /*0022*/ 	.short	0x0028
        /*0024*/ 	.byte	0x00, 0xf0, 0x11, 0x00


	//----- nvinfo : EIATTR_KPARAM_INFO
	.align		4
.L_14:
        /*0028*/ 	.byte	0x04, 0x17
        /*002a*/ 	.short	(.L_16 - .L_15)
.L_15:
        /*002c*/ 	.word	0x00000000
        /*0030*/ 	.short	0x0004
        /*0032*/ 	.short	0x0020
        /*0034*/ 	.byte	0x00, 0xf4, 0x21, 0x00


	//----- nvinfo : EIATTR_KPARAM_INFO
	.align		4
.L_16:
        /*0038*/ 	.byte	0x04, 0x17
        /*003a*/ 	.short	(.L_18 - .L_17)
.L_17:
        /*003c*/ 	.word	0x00000000
        /*0040*/ 	.short	0x0003
        /*0042*/ 	.short	0x0018
        /*0044*/ 	.byte	0x00, 0xf4, 0x21, 0x00


	//----- nvinfo : EIATTR_KPARAM_INFO
	.align		4
.L_18:
        /*0048*/ 	.byte	0x04, 0x17
        /*004a*/ 	.short	(.L_20 - .L_19)
.L_19:
        /*004c*/ 	.word	0x00000000
        /*0050*/ 	.short	0x0002
        /*0052*/ 	.short	0x0010
        /*0054*/ 	.byte	0x00, 0xf4, 0x21, 0x00


	//----- nvinfo : EIATTR_KPARAM_INFO
	.align		4
.L_20:
        /*0058*/ 	.byte	0x04, 0x17
        /*005a*/ 	.short	(.L_22 - .L_21)
.L_21:
        /*005c*/ 	.word	0x00000000
        /*0060*/ 	.short	0x0001
        /*0062*/ 	.short	0x0008
        /*0064*/ 	.byte	0x00, 0xf4, 0x21, 0x00


	//----- nvinfo : EIATTR_KPARAM_INFO
	.align		4
.L_22:
        /*0068*/ 	.byte	0x04, 0x17
        /*006a*/ 	.short	(.L_24 - .L_23)
.L_23:
        /*006c*/ 	.word	0x00000000
        /*0070*/ 	.short	0x0000
        /*0072*/ 	.short	0x0000
        /*0074*/ 	.byte	0x00, 0xf4, 0x21, 0x00


	//----- nvinfo : EIATTR_SPARSE_MMA_MASK
	.align		4
.L_24:
        /*0078*/ 	.byte	0x03, 0x50
        /*007a*/ 	.short	0x0000


	//----- nvinfo : EIATTR_MAXREG_COUNT
	.align		4
        /*007c*/ 	.byte	0x03, 0x1b
        /*007e*/ 	.short	0x00ff


	//----- nvinfo : EIATTR_COOP_GROUP_MASK_REGIDS
	.align		4
        /*0080*/ 	.byte	0x04, 0x29
        /*0082*/ 	.short	(.L_26 - .L_25)


	//   ....[0]....
.L_25:
        /*0084*/ 	.word	0xffffffff


	//   ....[1]....
        /*0088*/ 	.word	0xffffffff


	//   ....[2]....
        /*008c*/ 	.word	0xffffffff


	//   ....[3]....
        /*0090*/ 	.word	0xffffffff


	//   ....[4]....
        /*0094*/ 	.word	0xffffffff


	//   ....[5]....
        /*0098*/ 	.word	0xffffffff


	//   ....[6]....
        /*009c*/ 	.word	0xffffffff


	//   ....[7]....
        /*00a0*/ 	.word	0xffffffff


	//----- nvinfo : EIATTR_COOP_GROUP_INSTR_OFFSETS
	.align		4
.L_26:
        /*00a4*/ 	.byte	0x04, 0x28
        /*00a6*/ 	.short	(.L_28 - .L_27)


	//   ....[0]....
.L_27:
        /*00a8*/ 	.word	0x00000440


	//   ....[1]....
        /*00ac*/ 	.word	0x00000450


	//   ....[2]....
        /*00b0*/ 	.word	0x00000480


	//   ....[3]....
        /*00b4*/ 	.word	0x00000490


	//   ....[4]....
        /*00b8*/ 	.word	0x000005e0


	//   ....[5]....
        /*00bc*/ 	.word	0x000005f0


	//   ....[6]....
        /*00c0*/ 	.word	0x00000670


	//   ....[7]....
        /*00c4*/ 	.word	0x00000680


	//----- nvinfo : EIATTR_EXIT_INSTR_OFFSETS
	.align		4
.L_28:
        /*00c8*/ 	.byte	0x04, 0x1c
        /*00ca*/ 	.short	(.L_30 - .L_29)


	//   ....[0]....
.L_29:
        /*00cc*/ 	.word	0x000009e0


	//   ....[1]....
        /*00d0*/ 	.word	0x00000a10


	//----- nvinfo : EIATTR_REQNTID
	.align		4
.L_30:
        /*00d4*/ 	.byte	0x04, 0x10
        /*00d6*/ 	.short	(.L_32 - .L_31)
.L_31:
        /*00d8*/ 	.word	0x00000100
        /*00dc*/ 	.word	0x00000001
        /*00e0*/ 	.word	0x00000001


	//----- nvinfo : EIATTR_CBANK_PARAM_SIZE
	.align		4
.L_32:
        /*00e4*/ 	.byte	0x03, 0x19
        /*00e6*/ 	.short	0x0030


	//----- nvinfo : EIATTR_PARAM_CBANK
	.align		4
        /*00e8*/ 	.byte	0x04, 0x0a
        /*00ea*/ 	.short	(.L_34 - .L_33)
	.align		4
.L_33:
        /*00ec*/ 	.word	index@(.nv.constant0.triton_per_fused__native_batch_norm_legit_convolution_relu_30)
        /*00f0*/ 	.short	0x0210
        /*00f2*/ 	.short	0x0030


	//----- nvinfo : EIATTR_SW_WAR
	.align		4
.L_34:
        /*00f4*/ 	.byte	0x04, 0x36
        /*00f6*/ 	.short	(.L_36 - .L_35)
.L_35:
        /*00f8*/ 	.word	0x00000008
.L_36:


//--------------------- .nv.callgraph             --------------------------
	.section	.nv.callgraph,"",@"SHT_CUDA_CALLGRAPH"
	.align	4
	.sectionentsize	8
	.align		4
        /*0000*/ 	.word	0x00000000
	.align		4
        /*0004*/ 	.word	0xffffffff
	.align		4
        /*0008*/ 	.word	0x00000000
	.align		4
        /*000c*/ 	.word	0xfffffffe
	.align		4
        /*0010*/ 	.word	0x00000000
	.align		4
        /*0014*/ 	.word	0xfffffffd
	.align		4
        /*0018*/ 	.word	0x00000000
	.align		4
        /*001c*/ 	.word	0xfffffffc


//--------------------- .nv.constant4             --------------------------
	.section	.nv.constant4,"a",@progbits
	.align	8
	.align		8
.nv.constant4:
        /*0000*/ 	.dword	_$_str


//--------------------- .text.triton_per_fused__native_batch_norm_legit_convolution_relu_30 --------------------------
	.section	.text.triton_per_fused__native_batch_norm_legit_convolution_relu_30,"ax",@progbits
	.sectionflags	@"SHF_BARRIERS=1"
	.align	128
        .global         triton_per_fused__native_batch_norm_legit_convolution_relu_30
        .type           triton_per_fused__native_batch_norm_legit_convolution_relu_30,@function
        .size           triton_per_fused__native_batch_norm_legit_convolution_relu_30,(.L_x_1 - triton_per_fused__native_batch_norm_legit_convolution_relu_30)
        .other          triton_per_fused__native_batch_norm_legit_convolution_relu_30,@"STO_CUDA_ENTRY STV_DEFAULT"
triton_per_fused__native_batch_norm_legit_convolution_relu_30:
.text.triton_per_fused__native_batch_norm_legit_convolution_relu_30:
[----:B------:R-:W0:Y:S02]  /*0000*/  LDC R1, c[0x0][0x28] ;  /* 0x00000a00ff017b82 */ /* 0x000e240000000800 */
[----:B------:R-:W1:Y:S01]  /*0010*/  S2R R31, SR_TID.X ;  /* 0x00000000001f7919 */ /* 0x000e620000002100 */
[----:B------:R-:W2:Y:S01]  /*0020*/  LDC.64 R2, c[0x0][0x210] ;  /* 0x00008400ff027b82 */ /* 0x000ea20000000a00 */
[----:B------:R-:W3:Y:S07]  /*0030*/  S2R R0, SR_CTAID.X ;  /* 0x0000000000007919 */ /* 0x000eee0000002500 */
[----:B------:R-:W4:Y:S01]  /*0040*/  LDC.64 R16, c[0x0][0x218] ;  /* 0x00008600ff107b82 */ /* 0x000f220000000a00 */
[----:B------:R-:W-:-:S02]  /*0050*/  CS2R R8, SRZ ;  /* 0x0000000000087805 */ /* 0x000fc4000001ff00 */
[----:B------:R-:W-:Y:S01]  /*0060*/  CS2R R10, SRZ ;  /* 0x00000000000a7805 */ /* 0x000fe2000001ff00 */
[----:B------:R-:W-:Y:S01]  /*0070*/  ULDC.64 UR6, c[0x0][0x208] ;  /* 0x0000820000067ab9 */ /* 0x000fe20000000a00 */
[----:B-1----:R-:W-:Y:S02]  /*0080*/  SHF.R.U32.HI R15, RZ, 0x2, R31 ;  /* 0x00000002ff0f7819 */ /* 0x002fe4000001161f */
[----:B------:R-:W-:Y:S02]  /*0090*/  SHF.L.U32 R4, R31, 0x2, RZ ;  /* 0x000000021f047819 */ /* 0x000fe400000006ff */
[----:B---3--:R-:W-:Y:S02]  /*00a0*/  SHF.L.U32 R12, R0, 0x7, RZ ;  /* 0x00000007000c7819 */ /* 0x008fe400000006ff */
[----:B------:R-:W-:Y:S02]  /*00b0*/  SHF.R.S32.HI R5, RZ, 0x18, R0 ;  /* 0x00000018ff057819 */ /* 0x000fe40000011400 */
[----:B------:R-:W-:-:S02]  /*00c0*/  SGXT.U32 R15, R15, 0x6 ;  /* 0x000000060f0f781a */ /* 0x000fc40000000000 */
[----:B------:R-:W-:Y:S02]  /*00d0*/  SGXT R5, R5, 0x1 ;  /* 0x000000010505781a */ /* 0x000fe40000000200 */
[----:B------:R-:W-:Y:S02]  /*00e0*/  LOP3.LUT R25, R12, R15, RZ, 0xfc, !PT ;  /* 0x0000000f0c197212 */ /* 0x000fe400078efcff */
[----:B------:R-:W-:Y:S02]  /*00f0*/  LOP3.LUT R0, R12, 0x40, R15, 0xfe, !PT ;  /* 0x000000400c007812 */ /* 0x000fe400078efe0f */
[C---:B------:R-:W-:Y:S02]  /*0100*/  LEA.HI R6, R5.reuse, R25, RZ, 0x9 ;  /* 0x0000001905067211 */ /* 0x040fe400078f48ff */
[----:B------:R-:W-:Y:S02]  /*0110*/  LEA.HI R5, R5, R0, RZ, 0x9 ;  /* 0x0000000005057211 */ /* 0x000fe400078f48ff */
[----:B------:R-:W-:-:S02]  /*0120*/  LOP3.LUT R6, R6, 0xfffffe00, RZ, 0xc0, !PT ;  /* 0xfffffe0006067812 */ /* 0x000fc400078ec0ff */
[----:B------:R-:W-:Y:S02]  /*0130*/  LOP3.LUT R4, R4, 0xc, RZ, 0xc0, !PT ;  /* 0x0000000c04047812 */ /* 0x000fe400078ec0ff */
[----:B------:R-:W-:Y:S02]  /*0140*/  ISETP.GE.AND P2, PT, R25, 0x800, PT ;  /* 0x000008001900780c */ /* 0x000fe40003f46270 */
[----:B------:R-:W-:Y:S02]  /*0150*/  ISETP.GE.AND P1, PT, R0, 0x800, PT ;  /* 0x000008000000780c */ /* 0x000fe40003f26270 */
[----:B------:R-:W-:Y:S02]  /*0160*/  LOP3.LUT R5, R5, 0xfffffe00, RZ, 0xc0, !PT ;  /* 0xfffffe0005057812 */ /* 0x000fe400078ec0ff */
[----:B------:R-:W-:Y:S02]  /*0170*/  IADD3 R19, R25, -R6, RZ ;  /* 0x8000000619137210 */ /* 0x000fe40007ffe0ff */
[----:B------:R-:W-:-:S02]  /*0180*/  CS2R R6, SRZ ;  /* 0x0000000000067805 */ /* 0x000fc4000001ff00 */
[-C--:B------:R-:W-:Y:S02]  /*0190*/  LEA R25, R25, R4.reuse, 0x4 ;  /* 0x0000000419197211 */ /* 0x080fe400078e20ff */
[----:B------:R-:W-:Y:S02]  /*01a0*/  LEA R13, R0, R4, 0x4 ;  /* 0x00000004000d7211 */ /* 0x000fe400078e20ff */
[----:B------:R-:W-:Y:S02]  /*01b0*/  IADD3 R23, R0, -R5, RZ ;  /* 0x8000000500177210 */ /* 0x000fe40007ffe0ff */
[----:B------:R-:W-:Y:S01]  /*01c0*/  CS2R R4, SRZ ;  /* 0x0000000000047805 */ /* 0x000fe2000001ff00 */
[----:B--2---:R-:W-:Y:S01]  /*01d0*/  IMAD.WIDE R20, R25, 0x4, R2 ;  /* 0x0000000419147825 */ /* 0x004fe200078e0202 */
[----:B------:R-:W-:-:S03]  /*01e0*/  HFMA2.MMA R14, -RZ, RZ, 0, 0 ;  /* 0x00000000ff0e7435 */ /* 0x000fc600000001ff */
[----:B------:R-:W-:Y:S01]  /*01f0*/  IMAD.WIDE R2, R13, 0x4, R2 ;  /* 0x000000040d027825 */ /* 0x000fe200078e0202 */
[----:B------:R-:W2:Y:S01]  /*0200*/  @!P2 LDG.E.128 R4, desc[UR6][R20.64] ;  /* 0x000000061404a981 */ /* 0x000ea2000c1e1d00 */
[----:B------:R-:W-:Y:S02]  /*0210*/  MOV R0, RZ ;  /* 0x000000ff00007202 */ /* 0x000fe40000000f00 */
[--C-:B----4-:R-:W-:Y:S01]  /*0220*/  IMAD.WIDE R18, R19, 0x4, R16.reuse ;  /* 0x0000000413127825 */ /* 0x110fe200078e0210 */
[----:B------:R-:W3:Y:S03]  /*0230*/  @!P1 LDG.E.128 R8, desc[UR6][R2.64] ;  /* 0x0000000602089981 */ /* 0x000ee6000c1e1d00 */
[----:B------:R-:W-:Y:S01]  /*0240*/  IMAD.WIDE R16, R23, 0x4, R16 ;  /* 0x0000000417107825 */ /* 0x000fe200078e0210 */
[----:B------:R-:W4:Y:S04]  /*0250*/  @!P2 LDG.E.EL R14, desc[UR6][R18.64] ;  /* 0x00000006120ea981 */ /* 0x000f28000c2e1900 */
[----:B------:R-:W5:Y:S01]  /*0260*/  @!P1 LDG.E.EL R0, desc[UR6][R16.64] ;  /* 0x0000000610009981 */ /* 0x000f62000c2e1900 */
[----:B------:R-:W1:Y:S01]  /*0270*/  S2UR UR5, SR_CgaCtaId ;  /* 0x00000000000579c3 */ /* 0x000e620000008800 */
[----:B------:R-:W-:-:S02]  /*0280*/  UMOV UR4, 0x400 ;  /* 0x0000040000047882 */ /* 0x000fc40000000000 */
[----:B-1----:R-:W-:-:S06]  /*0290*/  UPRMT UR4, UR5, 0x654, UR4 ;  /* 0x0000065405047896 */ /* 0x002fcc0008000004 */
[----:B------:R-:W-:Y:S02]  /*02a0*/  LEA R32, R15, UR4, 0x2 ;  /* 0x000000040f207c11 */ /* 0x000fe4000f8e10ff */
[----:B------:R-:W-:Y:S02]  /*02b0*/  LOP3.LUT P0, RZ, R31, 0x80, RZ, 0xc0, !PT ;  /* 0x000000801fff7812 */ /* 0x000fe4000780c0ff */
[----:B--2---:R-:W-:Y:S02]  /*02c0*/  SEL R23, R4, RZ, !P2 ;  /* 0x000000ff04177207 */ /* 0x004fe40005000000 */
[----:B------:R-:W-:Y:S02]  /*02d0*/  SEL R5, R5, RZ, !P2 ;  /* 0x000000ff05057207 */ /* 0x000fe40005000000 */
[----:B------:R-:W-:Y:S02]  /*02e0*/  SEL R29, R7, RZ, !P2 ;  /* 0x000000ff071d7207 */ /* 0x000fe40005000000 */
[----:B---3--:R-:W-:-:S02]  /*02f0*/  SEL R7, R8, RZ, !P1 ;  /* 0x000000ff08077207 */ /* 0x008fc40004800000 */
[----:B------:R-:W-:Y:S01]  /*0300*/  SEL R33, R9, RZ, !P1 ;  /* 0x000000ff09217207 */ /* 0x000fe20004800000 */
[--C-:B----4-:R-:W-:Y:S01]  /*0310*/  FADD R9, R5, R14.reuse ;  /* 0x0000000e05097221 */ /* 0x110fe20000000000 */
[----:B------:R-:W-:Y:S01]  /*0320*/  SEL R27, R6, RZ, !P2 ;  /* 0x000000ff061b7207 */ /* 0x000fe20005000000 */
[----:B------:R-:W-:Y:S01]  /*0330*/  FADD R8, R23, R14 ;  /* 0x0000000e17087221 */ /* 0x000fe20000000000 */
[----:B------:R-:W-:Y:S01]  /*0340*/  SEL R35, R10, RZ, !P1 ;  /* 0x000000ff0a237207 */ /* 0x000fe20004800000 */
[--C-:B-----5:R-:W-:Y:S01]  /*0350*/  FADD R5, R33, R0.reuse ;  /* 0x0000000021057221 */ /* 0x120fe20000000000 */
[----:B------:R-:W-:Y:S01]  /*0360*/  FADD R4, R7, R0 ;  /* 0x0000000007047221 */ /* 0x000fe20000000000 */
[----:B------:R-:W-:Y:S01]  /*0370*/  SEL R37, R11, RZ, !P1 ;  /* 0x000000ff0b257207 */ /* 0x000fe20004800000 */
[----:B------:R-:W-:Y:S01]  /*0380*/  FADD R10, R27, R14 ;  /* 0x0000000e1b0a7221 */ /* 0x000fe20000000000 */
[----:B------:R-:W-:Y:S01]  /*0390*/  FADD R7, R9, R8 ;  /* 0x0000000809077221 */ /* 0x000fe20000000000 */
[----:B------:R-:W-:Y:S01]  /*03a0*/  FADD R6, R35, R0 ;  /* 0x0000000023067221 */ /* 0x000fe20000000000 */
[----:B------:R-:W-:Y:S01]  /*03b0*/  FADD R17, R5, R4 ;  /* 0x0000000405117221 */ /* 0x000fe20000000000 */
[----:B------:R-:W-:Y:S01]  /*03c0*/  FADD R11, R29, R14 ;  /* 0x0000000e1d0b7221 */ /* 0x000fe20000000000 */
[----:B------:R-:W-:Y:S01]  /*03d0*/  FADD R14, R10, R7 ;  /* 0x000000070a0e7221 */ /* 0x000fe20000000000 */
[----:B------:R-:W-:Y:S01]  /*03e0*/  FADD R7, R37, R0 ;  /* 0x0000000025077221 */ /* 0x000fe20000000000 */
[----:B------:R-:W-:-:S02]  /*03f0*/  FADD R0, R6, R17 ;  /* 0x0000001106007221 */ /* 0x000fc40000000000 */
[----:B------:R-:W-:Y:S02]  /*0400*/  FADD R14, R11, R14 ;  /* 0x0000000e0b0e7221 */ /* 0x000fe40000000000 */
[----:B------:R-:W-:-:S03]  /*0410*/  FADD R0, R7, R0 ;  /* 0x0000000007007221 */ /* 0x000fc60000000000 */
[----:B------:R-:W-:Y:S02]  /*0420*/  FSEL R14, R14, RZ, !P2 ;  /* 0x000000ff0e0e7208 */ /* 0x000fe40005000000 */
[----:B------:R-:W-:-:S03]  /*0430*/  FSEL R0, R0, RZ, !P1 ;  /* 0x000000ff00007208 */ /* 0x000fc60004800000 */
[----:B------:R-:W1:Y:S04]  /*0440*/  SHFL.BFLY PT, R17, R14, 0x2, 0x1f ;  /* 0x0c401f000e117f89 */ /* 0x000e6800000e0000 */
[----:B------:R-:W2:Y:S01]  /*0450*/  SHFL.BFLY PT, R19, R0, 0x2, 0x1f ;  /* 0x0c401f0000137f89 */ /* 0x000ea200000e0000 */
[----:B-1----:R-:W-:Y:S01]  /*0460*/  FADD R16, R14, R17 ;  /* 0x000000110e107221 */ /* 0x002fe20000000000 */
[----:B--2---:R-:W-:-:S04]  /*0470*/  FADD R19, R0, R19 ;  /* 0x0000001300137221 */ /* 0x004fc80000000000 */
[----:B------:R-:W1:Y:S04]  /*0480*/  SHFL.BFLY PT, R27, R16, 0x1, 0x1f ;  /* 0x0c201f00101b7f89 */ /* 0x000e6800000e0000 */
[----:B------:R-:W2:Y:S01]  /*0490*/  SHFL.BFLY PT, R18, R19, 0x1, 0x1f ;  /* 0x0c201f0013127f89 */ /* 0x000ea200000e0000 */
[----:B-1----:R-:W-:Y:S01]  /*04a0*/  FADD R27, R16, R27 ;  /* 0x0000001b101b7221 */ /* 0x002fe20000000000 */
[----:B--2---:R-:W-:-:S03]  /*04b0*/  FADD R33, R19, R18 ;  /* 0x0000001213217221 */ /* 0x004fc60000000000 */
[----:B------:R-:W-:Y:S01]  /*04c0*/  FFMA R28, R27, -0.0625, R8 ;  /* 0xbd8000001b1c7823 */ /* 0x000fe20000000008 */
[----:B------:R-:W-:Y:S01]  /*04d0*/  FFMA R23, R33, -0.0625, R4 ;  /* 0xbd80000021177823 */ /* 0x000fe20000000004 */
[----:B------:R-:W-:Y:S02]  /*04e0*/  FFMA R30, R27, -0.0625, R9 ;  /* 0xbd8000001b1e7823 */ /* 0x000fe40000000009 */
[----:B------:R-:W-:Y:S01]  /*04f0*/  FMUL R29, R28, R28 ;  /* 0x0000001c1c1d7220 */ /* 0x000fe20000400000 */
[----:B------:R-:W-:Y:S01]  /*0500*/  FFMA R17, R33, -0.0625, R5 ;  /* 0xbd80000021117823 */ /* 0x000fe20000000005 */
[----:B------:R-:W-:Y:S01]  /*0510*/  FMUL R0, R23, R23 ;  /* 0x0000001717007220 */ /* 0x000fe20000400000 */
[----:B------:R-:W-:Y:S01]  /*0520*/  FFMA R14, R27, -0.0625, R10 ;  /* 0xbd8000001b0e7823 */ /* 0x000fe2000000000a */
[----:B------:R-:W-:Y:S01]  /*0530*/  FFMA R29, R30, R30, R29 ;  /* 0x0000001e1e1d7223 */ /* 0x000fe2000000001d */
[----:B------:R-:W-:Y:S01]  /*0540*/  FFMA R18, R33, -0.0625, R6 ;  /* 0xbd80000021127823 */ /* 0x000fe20000000006 */
[----:B------:R-:W-:Y:S01]  /*0550*/  FFMA R35, R17, R17, R0 ;  /* 0x0000001111237223 */ /* 0x000fe20000000000 */
[----:B------:R-:W-:Y:S01]  /*0560*/  FFMA R16, R27, -0.0625, R11 ;  /* 0xbd8000001b107823 */ /* 0x000fe2000000000b */
[----:B------:R-:W-:Y:S01]  /*0570*/  FFMA R29, R14, R14, R29 ;  /* 0x0000000e0e1d7223 */ /* 0x000fe2000000001d */
[----:B------:R-:W-:Y:S01]  /*0580*/  FFMA R19, R33, -0.0625, R7 ;  /* 0xbd80000021137823 */ /* 0x000fe20000000007 */
[----:B------:R-:W-:-:S02]  /*0590*/  FFMA R0, R18, R18, R35 ;  /* 0x0000001212007223 */ /* 0x000fc40000000023 */
[----:B------:R-:W-:Y:S02]  /*05a0*/  FFMA R29, R16, R16, R29 ;  /* 0x00000010101d7223 */ /* 0x000fe4000000001d */
[----:B------:R-:W-:-:S03]  /*05b0*/  FFMA R0, R19, R19, R0 ;  /* 0x0000001313007223 */ /* 0x000fc60000000000 */
[----:B------:R-:W-:Y:S02]  /*05c0*/  FSEL R29, R29, RZ, !P2 ;  /* 0x000000ff1d1d7208 */ /* 0x000fe40005000000 */
[----:B------:R-:W-:-:S03]  /*05d0*/  FSEL R22, R0, RZ, !P1 ;  /* 0x000000ff00167208 */ /* 0x000fc60004800000 */
[----:B------:R-:W1:Y:S04]  /*05e0*/  SHFL.BFLY PT, R0, R29, 0x2, 0x1f ;  /* 0x0c401f001d007f89 */ /* 0x000e6800000e0000 */
[----:B------:R-:W2:Y:S04]  /*05f0*/  SHFL.BFLY PT, R35, R22, 0x2, 0x1f ;  /* 0x0c401f0016237f89 */ /* 0x000ea800000e0000 */
[----:B------:R-:W-:Y:S04]  /*0600*/  STS [R32], R27 ;  /* 0x0000001b20007388 */ /* 0x000fe80000000800 */
[----:B------:R-:W-:Y:S01]  /*0610*/  STS [R32+0x100], R33 ;  /* 0x0001002120007388 */ /* 0x000fe20000000800 */
[----:B-1----:R-:W-:Y:S01]  /*0620*/  FADD R24, R29, R0 ;  /* 0x000000001d187221 */ /* 0x002fe20000000000 */
[----:B------:R-:W-:Y:S01]  /*0630*/  LOP3.LUT R0, R31, 0x7f, RZ, 0xc0, !PT ;  /* 0x0000007f1f007812 */ /* 0x000fe200078ec0ff */
[----:B--2---:R-:W-:-:S03]  /*0640*/  FADD R26, R22, R35 ;  /* 0x00000023161a7221 */ /* 0x004fc60000000000 */
[----:B------:R-:W-:Y:S01]  /*0650*/  LEA R15, R0, UR4, 0x2 ;  /* 0x00000004000f7c11 */ /* 0x000fe2000f8e10ff */
[----:B------:R-:W-:Y:S06]  /*0660*/  BAR.SYNC.DEFER_BLOCKING 0x0 ;  /* 0x0000000000007b1d */ /* 0x000fec0000010000 */
[----:B------:R-:W1:Y:S04]  /*0670*/  SHFL.BFLY PT, R35, R24, 0x1, 0x1f ;  /* 0x0c201f0018237f89 */ /* 0x000e6800000e0000 */
[----:B------:R-:W2:Y:S04]  /*0680*/  SHFL.BFLY PT, R37, R26, 0x1, 0x1f ;  /* 0x0c201f001a257f89 */ /* 0x000ea800000e0000 */
[----:B------:R-:W-:Y:S01]  /*0690*/  LDS R0, [R15] ;  /* 0x000000000f007984 */ /* 0x000fe20000000800 */
[----:B-1----:R-:W-:Y:S01]  /*06a0*/  FADD R35, R24, R35 ;  /* 0x0000002318237221 */ /* 0x002fe20000000000 */
[----:B------:R-:W-:Y:S01]  /*06b0*/  BAR.SYNC.DEFER_BLOCKING 0x0 ;  /* 0x0000000000007b1d */ /* 0x000fe20000010000 */
[----:B--2---:R-:W-:Y:S01]  /*06c0*/  FADD R37, R26, R37 ;  /* 0x000000251a257221 */ /* 0x004fe20000000000 */
[----:B------:R-:W-:-:S06]  /*06d0*/  HFMA2.MMA R29, -RZ, RZ, 1.375, 0 ;  /* 0x3d800000ff1d7435 */ /* 0x000fcc00000001ff */
[----:B------:R-:W1:Y:S01]  /*06e0*/  LDC.64 R26, c[0x0][0x228] ;  /* 0x00008a00ff1a7b82 */ /* 0x000e620000000a00 */
[----:B------:R-:W-:Y:S04]  /*06f0*/  STS [R32], R35 ;  /* 0x0000002320007388 */ /* 0x000fe80000000800 */
[----:B------:R-:W-:Y:S03]  /*0700*/  STS [R32+0x100], R37 ;  /* 0x0001002520007388 */ /* 0x000fe60000000800 */
[----:B------:R-:W-:Y:S01]  /*0710*/  BAR.SYNC.DEFER_BLOCKING 0x0 ;  /* 0x0000000000007b1d */ /* 0x000fe20000010000 */
[-C--:B------:R-:W-:Y:S01]  /*0720*/  FFMA R22, R37, R29.reuse, 9.9999997473787516356e-06 ;  /* 0x3727c5ac25167423 */ /* 0x080fe2000000001d */
[----:B------:R-:W-:-:S04]  /*0730*/  FFMA R34, R35, R29, 9.9999997473787516356e-06 ;  /* 0x3727c5ac23227423 */ /* 0x000fc8000000001d */
[----:B------:R-:W2:Y:S01]  /*0740*/  MUFU.RSQ R33, R34 ;  /* 0x0000002200217308 */ /* 0x000ea20000001400 */
[----:B------:R2:W3:Y:S07]  /*0750*/  LDS R24, [R15] ;  /* 0x000000000f187984 */ /* 0x0004ee0000000800 */
[----:B------:R-:W4:Y:S01]  /*0760*/  MUFU.RSQ R22, R22 ;  /* 0x0000001600167308 */ /* 0x000f220000001400 */
[----:B--2---:R-:W-:Y:S01]  /*0770*/  FMUL R15, R16, R33 ;  /* 0x00000021100f7220 */ /* 0x004fe20000400000 */
[----:B------:R-:W-:Y:S01]  /*0780*/  LOP3.LUT R31, R12, 0x7f, R31, 0xf8, !PT ;  /* 0x0000007f0c1f7812 */ /* 0x000fe200078ef81f */
[-C--:B----4-:R-:W-:Y:S01]  /*0790*/  FMUL R16, R23, R22.reuse ;  /* 0x0000001617107220 */ /* 0x090fe20000400000 */
[-C--:B------:R-:W-:Y:S01]  /*07a0*/  FMUL R17, R17, R22.reuse ;  /* 0x0000001611117220 */ /* 0x080fe20000400000 */
[-C--:B------:R-:W-:Y:S01]  /*07b0*/  FMUL R18, R18, R22.reuse ;  /* 0x0000001612127220 */ /* 0x080fe20000400000 */
[----:B------:R-:W-:-:S02]  /*07c0*/  FMUL R19, R19, R22 ;  /* 0x0000001613137220 */ /* 0x000fc40000400000 */
[----:B------:R-:W2:Y:S01]  /*07d0*/  LDC.64 R22, c[0x0][0x230] ;  /* 0x00008c00ff167b82 */ /* 0x000ea20000000a00 */
[-C--:B------:R-:W-:Y:S01]  /*07e0*/  FMUL R12, R28, R33.reuse ;  /* 0x000000211c0c7220 */ /* 0x080fe20000400000 */
[-C--:B------:R-:W-:Y:S01]  /*07f0*/  FMUL R30, R30, R33.reuse ;  /* 0x000000211e1e7220 */ /* 0x080fe20000400000 */
[----:B------:R-:W-:Y:S01]  /*0800*/  FMUL R14, R14, R33 ;  /* 0x000000210e0e7220 */ /* 0x000fe20000400000 */
[----:B------:R-:W-:Y:S02]  /*0810*/  FSETP.GEU.AND P3, PT, R15, RZ, PT ;  /* 0x000000ff0f00720b */ /* 0x000fe40003f6e000 */
[----:B------:R-:W-:Y:S02]  /*0820*/  FSETP.GEU.AND P5, PT, R12, RZ, PT ;  /* 0x000000ff0c00720b */ /* 0x000fe40003fae000 */
[----:B------:R-:W-:Y:S02]  /*0830*/  FSETP.GEU.AND P4, PT, R14, RZ, PT ;  /* 0x000000ff0e00720b */ /* 0x000fe40003f8e000 */
[----:B------:R-:W-:Y:S01]  /*0840*/  FSETP.GEU.AND P6, PT, R30, RZ, PT ;  /* 0x000000ff1e00720b */ /* 0x000fe20003fce000 */
[----:B---3--:R-:W-:-:S02]  /*0850*/  FFMA R32, R24, R29, 9.9999997473787516356e-06 ;  /* 0x3727c5ac18207423 */ /* 0x008fc4000000001d */
[----:B------:R-:W3:Y:S01]  /*0860*/  LDC.64 R28, c[0x0][0x220] ;  /* 0x00008800ff1c7b82 */ /* 0x000ee20000000a00 */
[--C-:B-1----:R-:W-:Y:S01]  /*0870*/  IMAD.WIDE R24, R25, 0x4, R26.reuse ;  /* 0x0000000419187825 */ /* 0x102fe200078e021a */
[----:B------:R-:W-:Y:S02]  /*0880*/  ISETP.LT.AND P0, PT, R31, 0x800, !P0 ;  /* 0x000008001f00780c */ /* 0x000fe40004701270 */
[----:B------:R-:W1:Y:S01]  /*0890*/  MUFU.RSQ R32, R32 ;  /* 0x0000002000207308 */ /* 0x000e620000001400 */
[----:B------:R-:W-:Y:S01]  /*08a0*/  IMAD.WIDE R26, R13, 0x4, R26 ;  /* 0x000000040d1a7825 */ /* 0x000fe200078e021a */
[----:B------:R-:W-:Y:S02]  /*08b0*/  SEL R15, R15, RZ, P3 ;  /* 0x000000ff0f0f7207 */ /* 0x000fe40001800000 */
[----:B------:R-:W-:Y:S02]  /*08c0*/  SEL R14, R14, RZ, P4 ;  /* 0x000000ff0e0e7207 */ /* 0x000fe40002000000 */
[----:B------:R-:W-:-:S02]  /*08d0*/  SEL R13, R30, RZ, P6 ;  /* 0x000000ff1e0d7207 */ /* 0x000fc40003000000 */
[----:B------:R-:W-:Y:S02]  /*08e0*/  SEL R12, R12, RZ, P5 ;  /* 0x000000ff0c0c7207 */ /* 0x000fe40002800000 */
[----:B------:R-:W-:Y:S02]  /*08f0*/  FSETP.GEU.AND P3, PT, R19, RZ, PT ;  /* 0x000000ff1300720b */ /* 0x000fe40003f6e000 */
[----:B------:R-:W-:Y:S02]  /*0900*/  FSETP.GEU.AND P4, PT, R18, RZ, PT ;  /* 0x000000ff1200720b */ /* 0x000fe40003f8e000 */
[----:B------:R-:W-:Y:S02]  /*0910*/  FSETP.GEU.AND P6, PT, R17, RZ, PT ;  /* 0x000000ff1100720b */ /* 0x000fe40003fce000 */
[----:B------:R-:W-:Y:S01]  /*0920*/  FSETP.GEU.AND P5, PT, R16, RZ, PT ;  /* 0x000000ff1000720b */ /* 0x000fe20003fae000 */
[----:B--2---:R-:W-:Y:S01]  /*0930*/  IMAD.WIDE R22, R31, 0x4, R22 ;  /* 0x000000041f167825 */ /* 0x004fe200078e0216 */
[----:B------:R-:W-:-:S02]  /*0940*/  SEL R19, R19, RZ, P3 ;  /* 0x000000ff13137207 */ /* 0x000fc40001800000 */
[----:B------:R-:W-:Y:S02]  /*0950*/  SEL R18, R18, RZ, P4 ;  /* 0x000000ff12127207 */ /* 0x000fe40002000000 */
[----:B------:R-:W-:Y:S02]  /*0960*/  SEL R17, R17, RZ, P6 ;  /* 0x000000ff11117207 */ /* 0x000fe40003000000 */
[----:B------:R-:W-:Y:S01]  /*0970*/  SEL R16, R16, RZ, P5 ;  /* 0x000000ff10107207 */ /* 0x000fe20002800000 */
[----:B------:R2:W-:Y:S04]  /*0980*/  @!P2 STG.E.128 desc[UR6][R20.64], R8 ;  /* 0x000000081400a986 */ /* 0x0005e8000c101d06 */
[----:B------:R2:W-:Y:S04]  /*0990*/  @!P1 STG.E.128 desc[UR6][R2.64], R4 ;  /* 0x0000000402009986 */ /* 0x0005e8000c101d06 */
[----:B------:R2:W-:Y:S04]  /*09a0*/  @!P2 STG.E.128 desc[UR6][R24.64], R12 ;  /* 0x0000000c1800a986 */ /* 0x0005e8000c101d06 */
[----:B------:R2:W-:Y:S01]  /*09b0*/  @!P1 STG.E.128 desc[UR6][R26.64], R16 ;  /* 0x000000101a009986 */ /* 0x0005e2000c101d06 */
[----:B---3--:R-:W-:-:S03]  /*09c0*/  IMAD.WIDE R28, R31, 0x4, R28 ;  /* 0x000000041f1c7825 */ /* 0x008fc600078e021c */
[----:B-1----:R2:W-:Y:S01]  /*09d0*/  @P0 STG.E desc[UR6][R22.64], R32 ;  /* 0x0000002016000986 */ /* 0x0025e2000c101906 */
[----:B------:R-:W-:Y:S05]  /*09e0*/  @!P0 EXIT ;  /* 0x000000000000894d */ /* 0x000fea0003800000 */
[----:B--2---:R-:W-:-:S05]  /*09f0*/  FMUL R3, R0, 0.0625 ;  /* 0x3d80000000037820 */ /* 0x004fca0000400000 */
[----:B------:R-:W-:Y:S01]  /*0a00*/  STG.E desc[UR6][R28.64], R3 ;  /* 0x000000031c007986 */ /* 0x000fe2000c101906 */
[----:B------:R-:W-:Y:S05]  /*0a10*/  EXIT ;  /* 0x000000000000794d */ /* 0x000fea0003800000 */
.L_x_0:
[----:B------:R-:W-:-:S00]  /*0a20*/  BRA `(.L_x_0) ;  /* 0xfffffffc00fc7947 */ /* 0x000fc0000383ffff */
[----:B------:R-:W-:-:S00]  /*0a30*/  NOP ;  /* 0x0000000000007918 */ /* 0x000fc00000000000 */
        /* <DEDUP_REMOVED lines=12> */
.L_x_1:


//--------------------- .nv.global.init           --------------------------
	.section	.nv.global.init,"aw",@progbits
.nv.global.init:
	.type		_$_str,@object
	.size		_$_str,(.L_0 - _$_str)
_$_str:
        /*0000*/ 	.byte	0x5f, 0x5f, 0x43, 0x55, 0x44, 0x41, 0x5f, 0x46, 0x54, 0x5a, 0x00
.L_0:


//--------------------- .nv.shared.triton_per_fused__native_batch_norm_legit_convolution_relu_30 --------------------------
	.section	.nv.shared.triton_per_fused__native_batch_norm_legit_convolution_relu_30,"aw",@nobits
	.sectionflags	@""
	.align	16
	.zero		1024


//--------------------- .nv.constant0.triton_per_fused__native_batch_norm_legit_convolution_relu_30 --------------------------
	.section	.nv.constant0.triton_per_fused__native_batch_norm_legit_convolution_relu_30,"a",@progbits
	.sectionflags	@""
	.align	4
.nv.constant0.triton_per_fused__native_batch_norm_legit_convolution_relu_30:
	.zero		576
